//
// Generated by NVIDIA NVVM Compiler
//
// Compiler Build ID: CL-36424714
// Cuda compilation tools, release 13.0, V13.0.88
// Based on NVVM 20.0.0
//

.version 9.0
.target sm_100
.address_size 64

	// .globl	_ZN3cub18CUB_300001_SM_10006detail11EmptyKernelIvEEvv
.global .align 1 .b8 _ZN40_INTERNAL_2f00132f_4_k_cu_94a6b546_686184cuda3std3__45__cpo5beginE[1];
.global .align 1 .b8 _ZN40_INTERNAL_2f00132f_4_k_cu_94a6b546_686184cuda3std3__45__cpo3endE[1];
.global .align 1 .b8 _ZN40_INTERNAL_2f00132f_4_k_cu_94a6b546_686184cuda3std3__45__cpo6cbeginE[1];
.global .align 1 .b8 _ZN40_INTERNAL_2f00132f_4_k_cu_94a6b546_686184cuda3std3__45__cpo4cendE[1];
.global .align 1 .b8 _ZN40_INTERNAL_2f00132f_4_k_cu_94a6b546_686184cuda3std3__45__cpo6rbeginE[1];
.global .align 1 .b8 _ZN40_INTERNAL_2f00132f_4_k_cu_94a6b546_686184cuda3std3__45__cpo4rendE[1];
.global .align 1 .b8 _ZN40_INTERNAL_2f00132f_4_k_cu_94a6b546_686184cuda3std3__45__cpo7crbeginE[1];
.global .align 1 .b8 _ZN40_INTERNAL_2f00132f_4_k_cu_94a6b546_686184cuda3std3__45__cpo5crendE[1];
.global .align 1 .b8 _ZN40_INTERNAL_2f00132f_4_k_cu_94a6b546_686184cuda3std3__442_GLOBAL__N__2f00132f_4_k_cu_94a6b546_686186ignoreE[1];
.global .align 1 .b8 _ZN40_INTERNAL_2f00132f_4_k_cu_94a6b546_686184cuda3std3__419piecewise_constructE[1];
.global .align 1 .b8 _ZN40_INTERNAL_2f00132f_4_k_cu_94a6b546_686184cuda3std3__48in_placeE[1];
.global .align 1 .b8 _ZN40_INTERNAL_2f00132f_4_k_cu_94a6b546_686184cuda3std3__420unreachable_sentinelE[1];
.global .align 1 .b8 _ZN40_INTERNAL_2f00132f_4_k_cu_94a6b546_686184cuda3std3__47nulloptE[1];
.global .align 1 .b8 _ZN40_INTERNAL_2f00132f_4_k_cu_94a6b546_686184cuda3std3__48unexpectE[1];
.global .align 1 .b8 _ZN40_INTERNAL_2f00132f_4_k_cu_94a6b546_686184cuda3std6ranges3__45__cpo4swapE[1];
.global .align 1 .b8 _ZN40_INTERNAL_2f00132f_4_k_cu_94a6b546_686184cuda3std6ranges3__45__cpo9iter_moveE[1];
.global .align 1 .b8 _ZN40_INTERNAL_2f00132f_4_k_cu_94a6b546_686184cuda3std6ranges3__45__cpo5beginE[1];
.global .align 1 .b8 _ZN40_INTERNAL_2f00132f_4_k_cu_94a6b546_686184cuda3std6ranges3__45__cpo3endE[1];
.global .align 1 .b8 _ZN40_INTERNAL_2f00132f_4_k_cu_94a6b546_686184cuda3std6ranges3__45__cpo6cbeginE[1];
.global .align 1 .b8 _ZN40_INTERNAL_2f00132f_4_k_cu_94a6b546_686184cuda3std6ranges3__45__cpo4cendE[1];
.global .align 1 .b8 _ZN40_INTERNAL_2f00132f_4_k_cu_94a6b546_686184cuda3std6ranges3__45__cpo7advanceE[1];
.global .align 1 .b8 _ZN40_INTERNAL_2f00132f_4_k_cu_94a6b546_686184cuda3std6ranges3__45__cpo9iter_swapE[1];
.global .align 1 .b8 _ZN40_INTERNAL_2f00132f_4_k_cu_94a6b546_686184cuda3std6ranges3__45__cpo4nextE[1];
.global .align 1 .b8 _ZN40_INTERNAL_2f00132f_4_k_cu_94a6b546_686184cuda3std6ranges3__45__cpo4prevE[1];
.global .align 1 .b8 _ZN40_INTERNAL_2f00132f_4_k_cu_94a6b546_686184cuda3std6ranges3__45__cpo4dataE[1];
.global .align 1 .b8 _ZN40_INTERNAL_2f00132f_4_k_cu_94a6b546_686184cuda3std6ranges3__45__cpo5cdataE[1];
.global .align 1 .b8 _ZN40_INTERNAL_2f00132f_4_k_cu_94a6b546_686184cuda3std6ranges3__45__cpo4sizeE[1];
.global .align 1 .b8 _ZN40_INTERNAL_2f00132f_4_k_cu_94a6b546_686184cuda3std6ranges3__45__cpo5ssizeE[1];
.global .align 1 .b8 _ZN40_INTERNAL_2f00132f_4_k_cu_94a6b546_686184cuda3std6ranges3__45__cpo8distanceE[1];
.global .align 1 .b8 _ZN40_INTERNAL_2f00132f_4_k_cu_94a6b546_686186thrust24THRUST_300001_SM_1000_NS6system6detail10sequential3seqE[1];
.global .align 1 .b8 _ZN40_INTERNAL_2f00132f_4_k_cu_94a6b546_686186thrust24THRUST_300001_SM_1000_NS12placeholders2_1E[1];
.global .align 1 .b8 _ZN40_INTERNAL_2f00132f_4_k_cu_94a6b546_686186thrust24THRUST_300001_SM_1000_NS12placeholders2_2E[1];
.global .align 1 .b8 _ZN40_INTERNAL_2f00132f_4_k_cu_94a6b546_686186thrust24THRUST_300001_SM_1000_NS12placeholders2_3E[1];
.global .align 1 .b8 _ZN40_INTERNAL_2f00132f_4_k_cu_94a6b546_686186thrust24THRUST_300001_SM_1000_NS12placeholders2_4E[1];
.global .align 1 .b8 _ZN40_INTERNAL_2f00132f_4_k_cu_94a6b546_686186thrust24THRUST_300001_SM_1000_NS12placeholders2_5E[1];
.global .align 1 .b8 _ZN40_INTERNAL_2f00132f_4_k_cu_94a6b546_686186thrust24THRUST_300001_SM_1000_NS12placeholders2_6E[1];
.global .align 1 .b8 _ZN40_INTERNAL_2f00132f_4_k_cu_94a6b546_686186thrust24THRUST_300001_SM_1000_NS12placeholders2_7E[1];
.global .align 1 .b8 _ZN40_INTERNAL_2f00132f_4_k_cu_94a6b546_686186thrust24THRUST_300001_SM_1000_NS12placeholders2_8E[1];
.global .align 1 .b8 _ZN40_INTERNAL_2f00132f_4_k_cu_94a6b546_686186thrust24THRUST_300001_SM_1000_NS12placeholders2_9E[1];
.global .align 1 .b8 _ZN40_INTERNAL_2f00132f_4_k_cu_94a6b546_686186thrust24THRUST_300001_SM_1000_NS12placeholders3_10E[1];

.visible .entry _ZN3cub18CUB_300001_SM_10006detail11EmptyKernelIvEEvv()
{


	ret;

}


// ===== COMPILED SASS (sm_100) =====

	.target	sm_100

	.elftype	@"ET_EXEC"


//--------------------- .note.nv.tkinfo           --------------------------
	.section	.note.nv.tkinfo,"",@"SHT_NOTE"
	.sectionflags	@"SHF_NOTE_NV_TKINFO"
	.tkinfo
        /*0018*/ 	.word	0x00000002
        /*0030*/ 	.string	""
        /*0030*/ 	.string	"ptxas"
        /*0030*/ 	.string	"Cuda compilation tools, release 13.0, V13.0.88"
        /*0030*/ 	.string	"Build cuda_13.0.r13.0/compiler.36424714_0"
        /*0030*/ 	.string	"-arch sm_100 -m 64 "



//--------------------- .note.nv.cuinfo           --------------------------
	.section	.note.nv.cuinfo,"",@"SHT_NOTE"
	.sectionflags	@"SHF_NOTE_NV_CUINFO"
        /*0018*/ 	.short	0x0002
        /*001a*/ 	.short	0x0064
        /*001c*/ 	.short	0x0082
	.zero		2


//--------------------- .nv.info                  --------------------------
	.section	.nv.info,"",@"SHT_CUDA_INFO"
	.align	4


	//----- nvinfo : EIATTR_REGCOUNT
	.align		4
        /*0000*/ 	.byte	0x04, 0x2f
        /*0002*/ 	.short	(.L_41 - .L_40)
	.align		4
.L_40:
        /*0004*/ 	.word	index@(_ZN3cub18CUB_300001_SM_10006detail11EmptyKernelIvEEvv)
        /*0008*/ 	.word	0x00000004


	//----- nvinfo : EIATTR_FRAME_SIZE
	.align		4
.L_41:
        /*000c*/ 	.byte	0x04, 0x11
        /*000e*/ 	.short	(.L_43 - .L_42)
	.align		4
.L_42:
        /*0010*/ 	.word	index@(_ZN3cub18CUB_300001_SM_10006detail11EmptyKernelIvEEvv)
        /*0014*/ 	.word	0x00000000


	//----- nvinfo : EIATTR_MIN_STACK_SIZE
	.align		4
.L_43:
        /*0018*/ 	.byte	0x04, 0x12
        /*001a*/ 	.short	(.L_45 - .L_44)
	.align		4
.L_44:
        /*001c*/ 	.word	index@(_ZN3cub18CUB_300001_SM_10006detail11EmptyKernelIvEEvv)
        /*0020*/ 	.word	0x00000000
.L_45:


//--------------------- .nv.compat                --------------------------
	.section	.nv.compat,"",@"SHT_CUDA_COMPAT_INFO"
	.align	4
        /*0000*/ 	.byte	0x02, 0x09, 0x00, 0x00, 0x02, 0x02, 0x01, 0x00, 0x02, 0x05, 0x05, 0x00, 0x03, 0x07, 0x01, 0x01
        /*0010*/ 	.byte	0x02, 0x03, 0x00, 0x00, 0x02, 0x06, 0x01, 0x00, 0x04, 0x0b, 0x08, 0x00, 0x09, 0x00, 0x00, 0x00
        /*0020*/ 	.byte	0x00, 0x00, 0x00, 0x00


//--------------------- .nv.info._ZN3cub18CUB_300001_SM_10006detail11EmptyKernelIvEEvv --------------------------
	.section	.nv.info._ZN3cub18CUB_300001_SM_10006detail11EmptyKernelIvEEvv,"",@"SHT_CUDA_INFO"
	.sectionflags	@""
	.align	4


	//----- nvinfo : EIATTR_CUDA_API_VERSION
	.align		4
        /*0000*/ 	.byte	0x04, 0x37
        /*0002*/ 	.short	(.L_47 - .L_46)
.L_46:
        /*0004*/ 	.word	0x00000082


	//----- nvinfo : EIATTR_SPARSE_MMA_MASK
	.align		4
.L_47:
        /*0008*/ 	.byte	0x03, 0x50
        /*000a*/ 	.short	0x0000


	//----- nvinfo : EIATTR_MAXREG_COUNT
	.align		4
        /*000c*/ 	.byte	0x03, 0x1b
        /*000e*/ 	.short	0x00ff


	//----- nvinfo : EIATTR_MERCURY_ISA_VERSION
	.align		4
        /*0010*/ 	.byte	0x03, 0x5f
        /*0012*/ 	.short	0x0101


	//----- nvinfo : EIATTR_VRC_CTA_INIT_COUNT
	.align		4
        /*0014*/ 	.byte	0x02, 0x4a
	.zero		1
	.zero		1


	//----- nvinfo : EIATTR_EXIT_INSTR_OFFSETS
	.align		4
        /*0018*/ 	.byte	0x04, 0x1c
        /*001a*/ 	.short	(.L_49 - .L_48)


	//   ....[0]....
.L_48:
        /*001c*/ 	.word	0x00000010


	//----- nvinfo : EIATTR_SW_WAR
	.align		4
.L_49:
        /*0020*/ 	.byte	0x04, 0x36
        /*0022*/ 	.short	(.L_51 - .L_50)
.L_50:
        /*0024*/ 	.word	0x00000008
.L_51:


//--------------------- .nv.callgraph             --------------------------
	.section	.nv.callgraph,"",@"SHT_CUDA_CALLGRAPH"
	.align	4
	.sectionentsize	8
	.align		4
        /*0000*/ 	.word	0x00000000
	.align		4
        /*0004*/ 	.word	0xffffffff
	.align		4
        /*0008*/ 	.word	0x00000000
	.align		4
        /*000c*/ 	.word	0xfffffffe
	.align		4
        /*0010*/ 	.word	0x00000000
	.align		4
        /*0014*/ 	.word	0xfffffffd
	.align		4
        /*0018*/ 	.word	0x00000000
	.align		4
        /*001c*/ 	.word	0xfffffffc


//--------------------- .nv.constant4             --------------------------
	.section	.nv.constant4,"a",@progbits
	.align	8
	.align		8
.nv.constant4:
        /*0000*/ 	.dword	_ZN40_INTERNAL_2f00132f_4_k_cu_94a6b546_689664cuda3std3__45__cpo5beginE
	.align		8
        /*0008*/ 	.dword	_ZN40_INTERNAL_2f00132f_4_k_cu_94a6b546_689664cuda3std3__45__cpo3endE
	.align		8
        /*0010*/ 	.dword	_ZN40_INTERNAL_2f00132f_4_k_cu_94a6b546_689664cuda3std3__45__cpo6cbeginE
	.align		8
        /*0018*/ 	.dword	_ZN40_INTERNAL_2f00132f_4_k_cu_94a6b546_689664cuda3std3__45__cpo4cendE
	.align		8
        /*0020*/ 	.dword	_ZN40_INTERNAL_2f00132f_4_k_cu_94a6b546_689664cuda3std3__45__cpo6rbeginE
	.align		8
        /*0028*/ 	.dword	_ZN40_INTERNAL_2f00132f_4_k_cu_94a6b546_689664cuda3std3__45__cpo4rendE
	.align		8
        /*0030*/ 	.dword	_ZN40_INTERNAL_2f00132f_4_k_cu_94a6b546_689664cuda3std3__45__cpo7crbeginE
	.align		8
        /*0038*/ 	.dword	_ZN40_INTERNAL_2f00132f_4_k_cu_94a6b546_689664cuda3std3__45__cpo5crendE
	.align		8
        /*0040*/ 	.dword	_ZN40_INTERNAL_2f00132f_4_k_cu_94a6b546_689664cuda3std3__442_GLOBAL__N__2f00132f_4_k_cu_94a6b546_689666ignoreE
	.align		8
        /*0048*/ 	.dword	_ZN40_INTERNAL_2f00132f_4_k_cu_94a6b546_689664cuda3std3__419piecewise_constructE
	.align		8
        /*0050*/ 	.dword	_ZN40_INTERNAL_2f00132f_4_k_cu_94a6b546_689664cuda3std3__48in_placeE
	.align		8
        /*0058*/ 	.dword	_ZN40_INTERNAL_2f00132f_4_k_cu_94a6b546_689664cuda3std3__420unreachable_sentinelE
	.align		8
        /*0060*/ 	.dword	_ZN40_INTERNAL_2f00132f_4_k_cu_94a6b546_689664cuda3std3__47nulloptE
	.align		8
        /*0068*/ 	.dword	_ZN40_INTERNAL_2f00132f_4_k_cu_94a6b546_689664cuda3std3__48unexpectE
	.align		8
        /*0070*/ 	.dword	_ZN40_INTERNAL_2f00132f_4_k_cu_94a6b546_689664cuda3std6ranges3__45__cpo4swapE
	.align		8
        /*0078*/ 	.dword	_ZN40_INTERNAL_2f00132f_4_k_cu_94a6b546_689664cuda3std6ranges3__45__cpo9iter_moveE
	.align		8
        /*0080*/ 	.dword	_ZN40_INTERNAL_2f00132f_4_k_cu_94a6b546_689664cuda3std6ranges3__45__cpo5beginE
	.align		8
        /*0088*/ 	.dword	_ZN40_INTERNAL_2f00132f_4_k_cu_94a6b546_689664cuda3std6ranges3__45__cpo3endE
	.align		8
        /*0090*/ 	.dword	_ZN40_INTERNAL_2f00132f_4_k_cu_94a6b546_689664cuda3std6ranges3__45__cpo6cbeginE
	.align		8
        /*0098*/ 	.dword	_ZN40_INTERNAL_2f00132f_4_k_cu_94a6b546_689664cuda3std6ranges3__45__cpo4cendE
	.align		8
        /*00a0*/ 	.dword	_ZN40_INTERNAL_2f00132f_4_k_cu_94a6b546_689664cuda3std6ranges3__45__cpo7advanceE
	.align		8
        /*00a8*/ 	.dword	_ZN40_INTERNAL_2f00132f_4_k_cu_94a6b546_689664cuda3std6ranges3__45__cpo9iter_swapE
	.align		8
        /*00b0*/ 	.dword	_ZN40_INTERNAL_2f00132f_4_k_cu_94a6b546_689664cuda3std6ranges3__45__cpo4nextE
	.align		8
        /*00b8*/ 	.dword	_ZN40_INTERNAL_2f00132f_4_k_cu_94a6b546_689664cuda3std6ranges3__45__cpo4prevE
	.align		8
        /*00c0*/ 	.dword	_ZN40_INTERNAL_2f00132f_4_k_cu_94a6b546_689664cuda3std6ranges3__45__cpo4dataE
	.align		8
        /*00c8*/ 	.dword	_ZN40_INTERNAL_2f00132f_4_k_cu_94a6b546_689664cuda3std6ranges3__45__cpo5cdataE
	.align		8
        /*00d0*/ 	.dword	_ZN40_INTERNAL_2f00132f_4_k_cu_94a6b546_689664cuda3std6ranges3__45__cpo4sizeE
	.align		8
        /*00d8*/ 	.dword	_ZN40_INTERNAL_2f00132f_4_k_cu_94a6b546_689664cuda3std6ranges3__45__cpo5ssizeE
	.align		8
        /*00e0*/ 	.dword	_ZN40_INTERNAL_2f00132f_4_k_cu_94a6b546_689664cuda3std6ranges3__45__cpo8distanceE
	.align		8
        /*00e8*/ 	.dword	_ZN40_INTERNAL_2f00132f_4_k_cu_94a6b546_689666thrust24THRUST_300001_SM_1000_NS6system6detail10sequential3seqE
	.align		8
        /*00f0*/ 	.dword	_ZN40_INTERNAL_2f00132f_4_k_cu_94a6b546_689666thrust24THRUST_300001_SM_1000_NS12placeholders2_1E
	.align		8
        /*00f8*/ 	.dword	_ZN40_INTERNAL_2f00132f_4_k_cu_94a6b546_689666thrust24THRUST_300001_SM_1000_NS12placeholders2_2E
	.align		8
        /*0100*/ 	.dword	_ZN40_INTERNAL_2f00132f_4_k_cu_94a6b546_689666thrust24THRUST_300001_SM_1000_NS12placeholders2_3E
	.align		8
        /*0108*/ 	.dword	_ZN40_INTERNAL_2f00132f_4_k_cu_94a6b546_689666thrust24THRUST_300001_SM_1000_NS12placeholders2_4E
	.align		8
        /*0110*/ 	.dword	_ZN40_INTERNAL_2f00132f_4_k_cu_94a6b546_689666thrust24THRUST_300001_SM_1000_NS12placeholders2_5E
	.align		8
        /*0118*/ 	.dword	_ZN40_INTERNAL_2f00132f_4_k_cu_94a6b546_689666thrust24THRUST_300001_SM_1000_NS12placeholders2_6E
	.align		8
        /*0120*/ 	.dword	_ZN40_INTERNAL_2f00132f_4_k_cu_94a6b546_689666thrust24THRUST_300001_SM_1000_NS12placeholders2_7E
	.align		8
        /*0128*/ 	.dword	_ZN40_INTERNAL_2f00132f_4_k_cu_94a6b546_689666thrust24THRUST_300001_SM_1000_NS12placeholders2_8E
	.align		8
        /*0130*/ 	.dword	_ZN40_INTERNAL_2f00132f_4_k_cu_94a6b546_689666thrust24THRUST_300001_SM_1000_NS12placeholders2_9E
	.align		8
        /*0138*/ 	.dword	_ZN40_INTERNAL_2f00132f_4_k_cu_94a6b546_689666thrust24THRUST_300001_SM_1000_NS12placeholders3_10E


//--------------------- .text._ZN3cub18CUB_300001_SM_10006detail11EmptyKernelIvEEvv --------------------------
	.section	.text._ZN3cub18CUB_300001_SM_10006detail11EmptyKernelIvEEvv,"ax",@progbits
	.align	128
        .global         _ZN3cub18CUB_300001_SM_10006detail11EmptyKernelIvEEvv
        .type           _ZN3cub18CUB_300001_SM_10006detail11EmptyKernelIvEEvv,@function
        .size           _ZN3cub18CUB_300001_SM_10006detail11EmptyKernelIvEEvv,(.L_x_1 - _ZN3cub18CUB_300001_SM_10006detail11EmptyKernelIvEEvv)
        .other          _ZN3cub18CUB_300001_SM_10006detail11EmptyKernelIvEEvv,@"STO_CUDA_ENTRY STV_DEFAULT"
_ZN3cub18CUB_300001_SM_10006detail11EmptyKernelIvEEvv:
.text._ZN3cub18CUB_300001_SM_10006detail11EmptyKernelIvEEvv:
[----:B------:R-:W-:Y:S01]  /*0000*/  LDC R1, c[0x0][0x37c] ;  /* 0x0000df00ff017b82 */ /* 0x000fe20000000800 */
[----:B------:R-:W-:Y:S05]  /*0010*/  EXIT ;  /* 0x000000000000794d */ /* 0x000fea0003800000 */
.L_x_0:
[----:B------:R-:W-:-:S00]  /*0020*/  BRA `(.L_x_0) ;  /* 0xfffffffc00fc7947 */ /* 0x000fc0000383ffff */
[----:B------:R-:W-:-:S00]  /*0030*/  NOP ;  /* 0x0000000000007918 */ /* 0x000fc00000000000 */
        /* <DEDUP_REMOVED lines=12> */
.L_x_1:


//--------------------- .nv.shared.reserved.0     --------------------------
	.section	.nv.shared.reserved.0,"aw",@nobits
	.weak		__nv_reservedSMEM_offset_0_alias
	.size		__nv_reservedSMEM_offset_0_alias, 0, 64
	.other		__nv_reservedSMEM_offset_0_alias,@"STO_CUDA_RESERVED_SHARED STV_DEFAULT"
__nv_reservedSMEM_offset_0_alias:
	.zero		0
	.zero		64


//--------------------- .nv.global                --------------------------
	.section	.nv.global,"aw",@nobits
.nv.global:
	.type		_ZN40_INTERNAL_2f00132f_4_k_cu_94a6b546_689666thrust24THRUST_300001_SM_1000_NS12placeholders2_5E,@object
	.size		_ZN40_INTERNAL_2f00132f_4_k_cu_94a6b546_689666thrust24THRUST_300001_SM_1000_NS12placeholders2_5E,(_ZN40_INTERNAL_2f00132f_4_k_cu_94a6b546_689664cuda3std3__45__cpo6cbeginE - _ZN40_INTERNAL_2f00132f_4_k_cu_94a6b546_689666thrust24THRUST_300001_SM_1000_NS12placeholders2_5E)
_ZN40_INTERNAL_2f00132f_4_k_cu_94a6b546_689666thrust24THRUST_300001_SM_1000_NS12placeholders2_5E:
	.zero		1
	.type		_ZN40_INTERNAL_2f00132f_4_k_cu_94a6b546_689664cuda3std3__45__cpo6cbeginE,@object
	.size		_ZN40_INTERNAL_2f00132f_4_k_cu_94a6b546_689664cuda3std3__45__cpo6cbeginE,(_ZN40_INTERNAL_2f00132f_4_k_cu_94a6b546_689664cuda3std6ranges3__45__cpo6cbeginE - _ZN40_INTERNAL_2f00132f_4_k_cu_94a6b546_689664cuda3std3__45__cpo6cbeginE)
_ZN40_INTERNAL_2f00132f_4_k_cu_94a6b546_689664cuda3std3__45__cpo6cbeginE:
	.zero		1
	.type		_ZN40_INTERNAL_2f00132f_4_k_cu_94a6b546_689664cuda3std6ranges3__45__cpo6cbeginE,@object
	.size		_ZN40_INTERNAL_2f00132f_4_k_cu_94a6b546_689664cuda3std6ranges3__45__cpo6cbeginE,(_ZN40_INTERNAL_2f00132f_4_k_cu_94a6b546_689664cuda3std3__48in_placeE - _ZN40_INTERNAL_2f00132f_4_k_cu_94a6b546_689664cuda3std6ranges3__45__cpo6cbeginE)
_ZN40_INTERNAL_2f00132f_4_k_cu_94a6b546_689664cuda3std6ranges3__45__cpo6cbeginE:
	.zero		1
	.type		_ZN40_INTERNAL_2f00132f_4_k_cu_94a6b546_689664cuda3std3__48in_placeE,@object
	.size		_ZN40_INTERNAL_2f00132f_4_k_cu_94a6b546_689664cuda3std3__48in_placeE,(_ZN40_INTERNAL_2f00132f_4_k_cu_94a6b546_689664cuda3std6ranges3__45__cpo4sizeE - _ZN40_INTERNAL_2f00132f_4_k_cu_94a6b546_689664cuda3std3__48in_placeE)
_ZN40_INTERNAL_2f00132f_4_k_cu_94a6b546_689664cuda3std3__48in_placeE:
	.zero		1
	.type		_ZN40_INTERNAL_2f00132f_4_k_cu_94a6b546_689664cuda3std6ranges3__45__cpo4sizeE,@object
	.size		_ZN40_INTERNAL_2f00132f_4_k_cu_94a6b546_689664cuda3std6ranges3__45__cpo4sizeE,(_ZN40_INTERNAL_2f00132f_4_k_cu_94a6b546_689666thrust24THRUST_300001_SM_1000_NS12placeholders2_9E - _ZN40_INTERNAL_2f00132f_4_k_cu_94a6b546_689664cuda3std6ranges3__45__cpo4sizeE)
_ZN40_INTERNAL_2f00132f_4_k_cu_94a6b546_689664cuda3std6ranges3__45__cpo4sizeE:
	.zero		1
	.type		_ZN40_INTERNAL_2f00132f_4_k_cu_94a6b546_689666thrust24THRUST_300001_SM_1000_NS12placeholders2_9E,@object
	.size		_ZN40_INTERNAL_2f00132f_4_k_cu_94a6b546_689666thrust24THRUST_300001_SM_1000_NS12placeholders2_9E,(_ZN40_INTERNAL_2f00132f_4_k_cu_94a6b546_689664cuda3std3__45__cpo7crbeginE - _ZN40_INTERNAL_2f00132f_4_k_cu_94a6b546_689666thrust24THRUST_300001_SM_1000_NS12placeholders2_9E)
_ZN40_INTERNAL_2f00132f_4_k_cu_94a6b546_689666thrust24THRUST_300001_SM_1000_NS12placeholders2_9E:
	.zero		1
	.type		_ZN40_INTERNAL_2f00132f_4_k_cu_94a6b546_689664cuda3std3__45__cpo7crbeginE,@object
	.size		_ZN40_INTERNAL_2f00132f_4_k_cu_94a6b546_689664cuda3std3__45__cpo7crbeginE,(_ZN40_INTERNAL_2f00132f_4_k_cu_94a6b546_689664cuda3std6ranges3__45__cpo4nextE - _ZN40_INTERNAL_2f00132f_4_k_cu_94a6b546_689664cuda3std3__45__cpo7crbeginE)
_ZN40_INTERNAL_2f00132f_4_k_cu_94a6b546_689664cuda3std3__45__cpo7crbeginE:
	.zero		1
	.type		_ZN40_INTERNAL_2f00132f_4_k_cu_94a6b546_689664cuda3std6ranges3__45__cpo4nextE,@object
	.size		_ZN40_INTERNAL_2f00132f_4_k_cu_94a6b546_689664cuda3std6ranges3__45__cpo4nextE,(_ZN40_INTERNAL_2f00132f_4_k_cu_94a6b546_689664cuda3std6ranges3__45__cpo4swapE - _ZN40_INTERNAL_2f00132f_4_k_cu_94a6b546_689664cuda3std6ranges3__45__cpo4nextE)
_ZN40_INTERNAL_2f00132f_4_k_cu_94a6b546_689664cuda3std6ranges3__45__cpo4nextE:
	.zero		1
	.type		_ZN40_INTERNAL_2f00132f_4_k_cu_94a6b546_689664cuda3std6ranges3__45__cpo4swapE,@object
	.size		_ZN40_INTERNAL_2f00132f_4_k_cu_94a6b546_689664cuda3std6ranges3__45__cpo4swapE,(_ZN40_INTERNAL_2f00132f_4_k_cu_94a6b546_689666thrust24THRUST_300001_SM_1000_NS12placeholders2_1E - _ZN40_INTERNAL_2f00132f_4_k_cu_94a6b546_689664cuda3std6ranges3__45__cpo4swapE)
_ZN40_INTERNAL_2f00132f_4_k_cu_94a6b546_689664cuda3std6ranges3__45__cpo4swapE:
	.zero		1
	.type		_ZN40_INTERNAL_2f00132f_4_k_cu_94a6b546_689666thrust24THRUST_300001_SM_1000_NS12placeholders2_1E,@object
	.size		_ZN40_INTERNAL_2f00132f_4_k_cu_94a6b546_689666thrust24THRUST_300001_SM_1000_NS12placeholders2_1E,(_ZN40_INTERNAL_2f00132f_4_k_cu_94a6b546_689666thrust24THRUST_300001_SM_1000_NS12placeholders2_3E - _ZN40_INTERNAL_2f00132f_4_k_cu_94a6b546_689666thrust24THRUST_300001_SM_1000_NS12placeholders2_1E)
_ZN40_INTERNAL_2f00132f_4_k_cu_94a6b546_689666thrust24THRUST_300001_SM_1000_NS12placeholders2_1E:
	.zero		1
	.type		_ZN40_INTERNAL_2f00132f_4_k_cu_94a6b546_689666thrust24THRUST_300001_SM_1000_NS12placeholders2_3E,@object
	.size		_ZN40_INTERNAL_2f00132f_4_k_cu_94a6b546_689666thrust24THRUST_300001_SM_1000_NS12placeholders2_3E,(_ZN40_INTERNAL_2f00132f_4_k_cu_94a6b546_689664cuda3std3__45__cpo5beginE - _ZN40_INTERNAL_2f00132f_4_k_cu_94a6b546_689666thrust24THRUST_300001_SM_1000_NS12placeholders2_3E)
_ZN40_INTERNAL_2f00132f_4_k_cu_94a6b546_689666thrust24THRUST_300001_SM_1000_NS12placeholders2_3E:
	.zero		1
	.type		_ZN40_INTERNAL_2f00132f_4_k_cu_94a6b546_689664cuda3std3__45__cpo5beginE,@object
	.size		_ZN40_INTERNAL_2f00132f_4_k_cu_94a6b546_689664cuda3std3__45__cpo5beginE,(_ZN40_INTERNAL_2f00132f_4_k_cu_94a6b546_689664cuda3std6ranges3__45__cpo5beginE - _ZN40_INTERNAL_2f00132f_4_k_cu_94a6b546_689664cuda3std3__45__cpo5beginE)
_ZN40_INTERNAL_2f00132f_4_k_cu_94a6b546_689664cuda3std3__45__cpo5beginE:
	.zero		1
	.type		_ZN40_INTERNAL_2f00132f_4_k_cu_94a6b546_689664cuda3std6ranges3__45__cpo5beginE,@object
	.size		_ZN40_INTERNAL_2f00132f_4_k_cu_94a6b546_689664cuda3std6ranges3__45__cpo5beginE,(_ZN40_INTERNAL_2f00132f_4_k_cu_94a6b546_689664cuda3std3__442_GLOBAL__N__2f00132f_4_k_cu_94a6b546_689666ignoreE - _ZN40_INTERNAL_2f00132f_4_k_cu_94a6b546_689664cuda3std6ranges3__45__cpo5beginE)
_ZN40_INTERNAL_2f00132f_4_k_cu_94a6b546_689664cuda3std6ranges3__45__cpo5beginE:
	.zero		1
	.type		_ZN40_INTERNAL_2f00132f_4_k_cu_94a6b546_689664cuda3std3__442_GLOBAL__N__2f00132f_4_k_cu_94a6b546_689666ignoreE,@object
	.size		_ZN40_INTERNAL_2f00132f_4_k_cu_94a6b546_689664cuda3std3__442_GLOBAL__N__2f00132f_4_k_cu_94a6b546_689666ignoreE,(_ZN40_INTERNAL_2f00132f_4_k_cu_94a6b546_689664cuda3std6ranges3__45__cpo4dataE - _ZN40_INTERNAL_2f00132f_4_k_cu_94a6b546_689664cuda3std3__442_GLOBAL__N__2f00132f_4_k_cu_94a6b546_689666ignoreE)
_ZN40_INTERNAL_2f00132f_4_k_cu_94a6b546_689664cuda3std3__442_GLOBAL__N__2f00132f_4_k_cu_94a6b546_689666ignoreE:
	.zero		1
	.type		_ZN40_INTERNAL_2f00132f_4_k_cu_94a6b546_689664cuda3std6ranges3__45__cpo4dataE,@object
	.size		_ZN40_INTERNAL_2f00132f_4_k_cu_94a6b546_689664cuda3std6ranges3__45__cpo4dataE,(_ZN40_INTERNAL_2f00132f_4_k_cu_94a6b546_689666thrust24THRUST_300001_SM_1000_NS12placeholders2_7E - _ZN40_INTERNAL_2f00132f_4_k_cu_94a6b546_689664cuda3std6ranges3__45__cpo4dataE)
_ZN40_INTERNAL_2f00132f_4_k_cu_94a6b546_689664cuda3std6ranges3__45__cpo4dataE:
	.zero		1
	.type		_ZN40_INTERNAL_2f00132f_4_k_cu_94a6b546_689666thrust24THRUST_300001_SM_1000_NS12placeholders2_7E,@object
	.size		_ZN40_INTERNAL_2f00132f_4_k_cu_94a6b546_689666thrust24THRUST_300001_SM_1000_NS12placeholders2_7E,(_ZN40_INTERNAL_2f00132f_4_k_cu_94a6b546_689664cuda3std3__45__cpo6rbeginE - _ZN40_INTERNAL_2f00132f_4_k_cu_94a6b546_689666thrust24THRUST_300001_SM_1000_NS12placeholders2_7E)
_ZN40_INTERNAL_2f00132f_4_k_cu_94a6b546_689666thrust24THRUST_300001_SM_1000_NS12placeholders2_7E:
	.zero		1
	.type		_ZN40_INTERNAL_2f00132f_4_k_cu_94a6b546_689664cuda3std3__45__cpo6rbeginE,@object
	.size		_ZN40_INTERNAL_2f00132f_4_k_cu_94a6b546_689664cuda3std3__45__cpo6rbeginE,(_ZN40_INTERNAL_2f00132f_4_k_cu_94a6b546_689664cuda3std6ranges3__45__cpo7advanceE - _ZN40_INTERNAL_2f00132f_4_k_cu_94a6b546_689664cuda3std3__45__cpo6rbeginE)
_ZN40_INTERNAL_2f00132f_4_k_cu_94a6b546_689664cuda3std3__45__cpo6rbeginE:
	.zero		1
	.type		_ZN40_INTERNAL_2f00132f_4_k_cu_94a6b546_689664cuda3std6ranges3__45__cpo7advanceE,@object
	.size		_ZN40_INTERNAL_2f00132f_4_k_cu_94a6b546_689664cuda3std6ranges3__45__cpo7advanceE,(_ZN40_INTERNAL_2f00132f_4_k_cu_94a6b546_689664cuda3std3__47nulloptE - _ZN40_INTERNAL_2f00132f_4_k_cu_94a6b546_689664cuda3std6ranges3__45__cpo7advanceE)
_ZN40_INTERNAL_2f00132f_4_k_cu_94a6b546_689664cuda3std6ranges3__45__cpo7advanceE:
	.zero		1
	.type		_ZN40_INTERNAL_2f00132f_4_k_cu_94a6b546_689664cuda3std3__47nulloptE,@object
	.size		_ZN40_INTERNAL_2f00132f_4_k_cu_94a6b546_689664cuda3std3__47nulloptE,(_ZN40_INTERNAL_2f00132f_4_k_cu_94a6b546_689664cuda3std6ranges3__45__cpo8distanceE - _ZN40_INTERNAL_2f00132f_4_k_cu_94a6b546_689664cuda3std3__47nulloptE)
_ZN40_INTERNAL_2f00132f_4_k_cu_94a6b546_689664cuda3std3__47nulloptE:
	.zero		1
	.type		_ZN40_INTERNAL_2f00132f_4_k_cu_94a6b546_689664cuda3std6ranges3__45__cpo8distanceE,@object
	.size		_ZN40_INTERNAL_2f00132f_4_k_cu_94a6b546_689664cuda3std6ranges3__45__cpo8distanceE,(_ZN40_INTERNAL_2f00132f_4_k_cu_94a6b546_689666thrust24THRUST_300001_SM_1000_NS12placeholders2_6E - _ZN40_INTERNAL_2f00132f_4_k_cu_94a6b546_689664cuda3std6ranges3__45__cpo8distanceE)
_ZN40_INTERNAL_2f00132f_4_k_cu_94a6b546_689664cuda3std6ranges3__45__cpo8distanceE:
	.zero		1
	.type		_ZN40_INTERNAL_2f00132f_4_k_cu_94a6b546_689666thrust24THRUST_300001_SM_1000_NS12placeholders2_6E,@object
	.size		_ZN40_INTERNAL_2f00132f_4_k_cu_94a6b546_689666thrust24THRUST_300001_SM_1000_NS12placeholders2_6E,(_ZN40_INTERNAL_2f00132f_4_k_cu_94a6b546_689664cuda3std3__45__cpo4cendE - _ZN40_INTERNAL_2f00132f_4_k_cu_94a6b546_689666thrust24THRUST_300001_SM_1000_NS12placeholders2_6E)
_ZN40_INTERNAL_2f00132f_4_k_cu_94a6b546_689666thrust24THRUST_300001_SM_1000_NS12placeholders2_6E:
	.zero		1
	.type		_ZN40_INTERNAL_2f00132f_4_k_cu_94a6b546_689664cuda3std3__45__cpo4cendE,@object
	.size		_ZN40_INTERNAL_2f00132f_4_k_cu_94a6b546_689664cuda3std3__45__cpo4cendE,(_ZN40_INTERNAL_2f00132f_4_k_cu_94a6b546_689664cuda3std6ranges3__45__cpo4cendE - _ZN40_INTERNAL_2f00132f_4_k_cu_94a6b546_689664cuda3std3__45__cpo4cendE)
_ZN40_INTERNAL_2f00132f_4_k_cu_94a6b546_689664cuda3std3__45__cpo4cendE:
	.zero		1
	.type		_ZN40_INTERNAL_2f00132f_4_k_cu_94a6b546_689664cuda3std6ranges3__45__cpo4cendE,@object
	.size		_ZN40_INTERNAL_2f00132f_4_k_cu_94a6b546_689664cuda3std6ranges3__45__cpo4cendE,(_ZN40_INTERNAL_2f00132f_4_k_cu_94a6b546_689664cuda3std3__420unreachable_sentinelE - _ZN40_INTERNAL_2f00132f_4_k_cu_94a6b546_689664cuda3std6ranges3__45__cpo4cendE)
_ZN40_INTERNAL_2f00132f_4_k_cu_94a6b546_689664cuda3std6ranges3__45__cpo4cendE:
	.zero		1
	.type		_ZN40_INTERNAL_2f00132f_4_k_cu_94a6b546_689664cuda3std3__420unreachable_sentinelE,@object
	.size		_ZN40_INTERNAL_2f00132f_4_k_cu_94a6b546_689664cuda3std3__420unreachable_sentinelE,(_ZN40_INTERNAL_2f00132f_4_k_cu_94a6b546_689664cuda3std6ranges3__45__cpo5ssizeE - _ZN40_INTERNAL_2f00132f_4_k_cu_94a6b546_689664cuda3std3__420unreachable_sentinelE)
_ZN40_INTERNAL_2f00132f_4_k_cu_94a6b546_689664cuda3std3__420unreachable_sentinelE:
	.zero		1
	.type		_ZN40_INTERNAL_2f00132f_4_k_cu_94a6b546_689664cuda3std6ranges3__45__cpo5ssizeE,@object
	.size		_ZN40_INTERNAL_2f00132f_4_k_cu_94a6b546_689664cuda3std6ranges3__45__cpo5ssizeE,(_ZN40_INTERNAL_2f00132f_4_k_cu_94a6b546_689666thrust24THRUST_300001_SM_1000_NS12placeholders3_10E - _ZN40_INTERNAL_2f00132f_4_k_cu_94a6b546_689664cuda3std6ranges3__45__cpo5ssizeE)
_ZN40_INTERNAL_2f00132f_4_k_cu_94a6b546_689664cuda3std6ranges3__45__cpo5ssizeE:
	.zero		1
	.type		_ZN40_INTERNAL_2f00132f_4_k_cu_94a6b546_689666thrust24THRUST_300001_SM_1000_NS12placeholders3_10E,@object
	.size		_ZN40_INTERNAL_2f00132f_4_k_cu_94a6b546_689666thrust24THRUST_300001_SM_1000_NS12placeholders3_10E,(_ZN40_INTERNAL_2f00132f_4_k_cu_94a6b546_689664cuda3std3__45__cpo5crendE - _ZN40_INTERNAL_2f00132f_4_k_cu_94a6b546_689666thrust24THRUST_300001_SM_1000_NS12placeholders3_10E)
_ZN40_INTERNAL_2f00132f_4_k_cu_94a6b546_689666thrust24THRUST_300001_SM_1000_NS12placeholders3_10E:
	.zero		1
	.type		_ZN40_INTERNAL_2f00132f_4_k_cu_94a6b546_689664cuda3std3__45__cpo5crendE,@object
	.size		_ZN40_INTERNAL_2f00132f_4_k_cu_94a6b546_689664cuda3std3__45__cpo5crendE,(_ZN40_INTERNAL_2f00132f_4_k_cu_94a6b546_689664cuda3std6ranges3__45__cpo4prevE - _ZN40_INTERNAL_2f00132f_4_k_cu_94a6b546_689664cuda3std3__45__cpo5crendE)
_ZN40_INTERNAL_2f00132f_4_k_cu_94a6b546_689664cuda3std3__45__cpo5crendE:
	.zero		1
	.type		_ZN40_INTERNAL_2f00132f_4_k_cu_94a6b546_689664cuda3std6ranges3__45__cpo4prevE,@object
	.size		_ZN40_INTERNAL_2f00132f_4_k_cu_94a6b546_689664cuda3std6ranges3__45__cpo4prevE,(_ZN40_INTERNAL_2f00132f_4_k_cu_94a6b546_689664cuda3std6ranges3__45__cpo9iter_moveE - _ZN40_INTERNAL_2f00132f_4_k_cu_94a6b546_689664cuda3std6ranges3__45__cpo4prevE)
_ZN40_INTERNAL_2f00132f_4_k_cu_94a6b546_689664cuda3std6ranges3__45__cpo4prevE:
	.zero		1
	.type		_ZN40_INTERNAL_2f00132f_4_k_cu_94a6b546_689664cuda3std6ranges3__45__cpo9iter_moveE,@object
	.size		_ZN40_INTERNAL_2f00132f_4_k_cu_94a6b546_689664cuda3std6ranges3__45__cpo9iter_moveE,(_ZN40_INTERNAL_2f00132f_4_k_cu_94a6b546_689666thrust24THRUST_300001_SM_1000_NS12placeholders2_2E - _ZN40_INTERNAL_2f00132f_4_k_cu_94a6b546_689664cuda3std6ranges3__45__cpo9iter_moveE)
_ZN40_INTERNAL_2f00132f_4_k_cu_94a6b546_689664cuda3std6ranges3__45__cpo9iter_moveE:
	.zero		1
	.type		_ZN40_INTERNAL_2f00132f_4_k_cu_94a6b546_689666thrust24THRUST_300001_SM_1000_NS12placeholders2_2E,@object
	.size		_ZN40_INTERNAL_2f00132f_4_k_cu_94a6b546_689666thrust24THRUST_300001_SM_1000_NS12placeholders2_2E,(_ZN40_INTERNAL_2f00132f_4_k_cu_94a6b546_689666thrust24THRUST_300001_SM_1000_NS12placeholders2_4E - _ZN40_INTERNAL_2f00132f_4_k_cu_94a6b546_689666thrust24THRUST_300001_SM_1000_NS12placeholders2_2E)
_ZN40_INTERNAL_2f00132f_4_k_cu_94a6b546_689666thrust24THRUST_300001_SM_1000_NS12placeholders2_2E:
	.zero		1
	.type		_ZN40_INTERNAL_2f00132f_4_k_cu_94a6b546_689666thrust24THRUST_300001_SM_1000_NS12placeholders2_4E,@object
	.size		_ZN40_INTERNAL_2f00132f_4_k_cu_94a6b546_689666thrust24THRUST_300001_SM_1000_NS12placeholders2_4E,(_ZN40_INTERNAL_2f00132f_4_k_cu_94a6b546_689664cuda3std3__45__cpo3endE - _ZN40_INTERNAL_2f00132f_4_k_cu_94a6b546_689666thrust24THRUST_300001_SM_1000_NS12placeholders2_4E)
_ZN40_INTERNAL_2f00132f_4_k_cu_94a6b546_689666thrust24THRUST_300001_SM_1000_NS12placeholders2_4E:
	.zero		1
	.type		_ZN40_INTERNAL_2f00132f_4_k_cu_94a6b546_689664cuda3std3__45__cpo3endE,@object
	.size		_ZN40_INTERNAL_2f00132f_4_k_cu_94a6b546_689664cuda3std3__45__cpo3endE,(_ZN40_INTERNAL_2f00132f_4_k_cu_94a6b546_689664cuda3std6ranges3__45__cpo3endE - _ZN40_INTERNAL_2f00132f_4_k_cu_94a6b546_689664cuda3std3__45__cpo3endE)
_ZN40_INTERNAL_2f00132f_4_k_cu_94a6b546_689664cuda3std3__45__cpo3endE:
	.zero		1
	.type		_ZN40_INTERNAL_2f00132f_4_k_cu_94a6b546_689664cuda3std6ranges3__45__cpo3endE,@object
	.size		_ZN40_INTERNAL_2f00132f_4_k_cu_94a6b546_689664cuda3std6ranges3__45__cpo3endE,(_ZN40_INTERNAL_2f00132f_4_k_cu_94a6b546_689664cuda3std3__419piecewise_constructE - _ZN40_INTERNAL_2f00132f_4_k_cu_94a6b546_689664cuda3std6ranges3__45__cpo3endE)
_ZN40_INTERNAL_2f00132f_4_k_cu_94a6b546_689664cuda3std6ranges3__45__cpo3endE:
	.zero		1
	.type		_ZN40_INTERNAL_2f00132f_4_k_cu_94a6b546_689664cuda3std3__419piecewise_constructE,@object
	.size		_ZN40_INTERNAL_2f00132f_4_k_cu_94a6b546_689664cuda3std3__419piecewise_constructE,(_ZN40_INTERNAL_2f00132f_4_k_cu_94a6b546_689664cuda3std6ranges3__45__cpo5cdataE - _ZN40_INTERNAL_2f00132f_4_k_cu_94a6b546_689664cuda3std3__419piecewise_constructE)
_ZN40_INTERNAL_2f00132f_4_k_cu_94a6b546_689664cuda3std3__419piecewise_constructE:
	.zero		1
	.type		_ZN40_INTERNAL_2f00132f_4_k_cu_94a6b546_689664cuda3std6ranges3__45__cpo5cdataE,@object
	.size		_ZN40_INTERNAL_2f00132f_4_k_cu_94a6b546_689664cuda3std6ranges3__45__cpo5cdataE,(_ZN40_INTERNAL_2f00132f_4_k_cu_94a6b546_689666thrust24THRUST_300001_SM_1000_NS12placeholders2_8E - _ZN40_INTERNAL_2f00132f_4_k_cu_94a6b546_689664cuda3std6ranges3__45__cpo5cdataE)
_ZN40_INTERNAL_2f00132f_4_k_cu_94a6b546_689664cuda3std6ranges3__45__cpo5cdataE:
	.zero		1
	.type		_ZN40_INTERNAL_2f00132f_4_k_cu_94a6b546_689666thrust24THRUST_300001_SM_1000_NS12placeholders2_8E,@object
	.size		_ZN40_INTERNAL_2f00132f_4_k_cu_94a6b546_689666thrust24THRUST_300001_SM_1000_NS12placeholders2_8E,(_ZN40_INTERNAL_2f00132f_4_k_cu_94a6b546_689664cuda3std3__45__cpo4rendE - _ZN40_INTERNAL_2f00132f_4_k_cu_94a6b546_689666thrust24THRUST_300001_SM_1000_NS12placeholders2_8E)
_ZN40_INTERNAL_2f00132f_4_k_cu_94a6b546_689666thrust24THRUST_300001_SM_1000_NS12placeholders2_8E:
	.zero		1
	.type		_ZN40_INTERNAL_2f00132f_4_k_cu_94a6b546_689664cuda3std3__45__cpo4rendE,@object
	.size		_ZN40_INTERNAL_2f00132f_4_k_cu_94a6b546_689664cuda3std3__45__cpo4rendE,(_ZN40_INTERNAL_2f00132f_4_k_cu_94a6b546_689664cuda3std6ranges3__45__cpo9iter_swapE - _ZN40_INTERNAL_2f00132f_4_k_cu_94a6b546_689664cuda3std3__45__cpo4rendE)
_ZN40_INTERNAL_2f00132f_4_k_cu_94a6b546_689664cuda3std3__45__cpo4rendE:
	.zero		1
	.type		_ZN40_INTERNAL_2f00132f_4_k_cu_94a6b546_689664cuda3std6ranges3__45__cpo9iter_swapE,@object
	.size		_ZN40_INTERNAL_2f00132f_4_k_cu_94a6b546_689664cuda3std6ranges3__45__cpo9iter_swapE,(_ZN40_INTERNAL_2f00132f_4_k_cu_94a6b546_689664cuda3std3__48unexpectE - _ZN40_INTERNAL_2f00132f_4_k_cu_94a6b546_689664cuda3std6ranges3__45__cpo9iter_swapE)
_ZN40_INTERNAL_2f00132f_4_k_cu_94a6b546_689664cuda3std6ranges3__45__cpo9iter_swapE:
	.zero		1
	.type		_ZN40_INTERNAL_2f00132f_4_k_cu_94a6b546_689664cuda3std3__48unexpectE,@object
	.size		_ZN40_INTERNAL_2f00132f_4_k_cu_94a6b546_689664cuda3std3__48unexpectE,(_ZN40_INTERNAL_2f00132f_4_k_cu_94a6b546_689666thrust24THRUST_300001_SM_1000_NS6system6detail10sequential3seqE - _ZN40_INTERNAL_2f00132f_4_k_cu_94a6b546_689664cuda3std3__48unexpectE)
_ZN40_INTERNAL_2f00132f_4_k_cu_94a6b546_689664cuda3std3__48unexpectE:
	.zero		1
	.type		_ZN40_INTERNAL_2f00132f_4_k_cu_94a6b546_689666thrust24THRUST_300001_SM_1000_NS6system6detail10sequential3seqE,@object
	.size		_ZN40_INTERNAL_2f00132f_4_k_cu_94a6b546_689666thrust24THRUST_300001_SM_1000_NS6system6detail10sequential3seqE,(.L_29 - _ZN40_INTERNAL_2f00132f_4_k_cu_94a6b546_689666thrust24THRUST_300001_SM_1000_NS6system6detail10sequential3seqE)
_ZN40_INTERNAL_2f00132f_4_k_cu_94a6b546_689666thrust24THRUST_300001_SM_1000_NS6system6detail10sequential3seqE:
	.zero		1
.L_29:


//--------------------- .nv.constant0._ZN3cub18CUB_300001_SM_10006detail11EmptyKernelIvEEvv --------------------------
	.section	.nv.constant0._ZN3cub18CUB_300001_SM_10006detail11EmptyKernelIvEEvv,"a",@progbits
	.sectionflags	@""
	.align	4
.nv.constant0._ZN3cub18CUB_300001_SM_10006detail11EmptyKernelIvEEvv:
	.zero		896


//--------------------- SYMBOLS --------------------------

	.type		.nv.reservedSmem.offset0,@object
	.size		.nv.reservedSmem.offset0,0x4
